//
// Generated by NVIDIA NVVM Compiler
//
// Compiler Build ID: CL-36424714
// Cuda compilation tools, release 13.0, V13.0.88
// Based on NVVM 20.0.0
//

.version 9.0
.target sm_100
.address_size 64

	// .globl	_Z8MyKernelPy
// _ZZ8MyKernelPyE6shared has been demoted

.visible .entry _Z8MyKernelPy(
	.param .u64 .ptr .align 1 _Z8MyKernelPy_param_0
)
{
	.reg .b32 	%r<5>;
	.reg .b32 	%f<3>;
	.reg .b64 	%rd<6>;
	// demoted variable
	.shared .align 4 .b8 _ZZ8MyKernelPyE6shared[4096];
	ld.param.u64 	%rd3, [_Z8MyKernelPy_param_0];
	cvta.to.global.u64 	%rd4, %rd3;
	// begin inline asm
	mov.u64 	%rd1, %clock64;
	// end inline asm
	mov.u32 	%r1, %tid.x;
	shl.b32 	%r2, %r1, 2;
	mov.u32 	%r3, _ZZ8MyKernelPyE6shared;
	add.s32 	%r4, %r3, %r2;
	ld.shared.f32 	%f1, [%r4];
	add.f32 	%f2, %f1, 0f3F800000;
	st.shared.f32 	[%r4], %f2;
	// begin inline asm
	mov.u64 	%rd2, %clock64;
	// end inline asm
	sub.s64 	%rd5, %rd2, %rd1;
	st.global.u64 	[%rd4], %rd5;
	ret;

}


// ===== COMPILED SASS (sm_100) =====

	.target	sm_100

	.elftype	@"ET_EXEC"


//--------------------- .note.nv.tkinfo           --------------------------
	.section	.note.nv.tkinfo,"",@"SHT_NOTE"
	.sectionflags	@"SHF_NOTE_NV_TKINFO"
	.tkinfo
        /*0018*/ 	.word	0x00000002
        /*0030*/ 	.string	""
        /*0030*/ 	.string	"ptxas"
        /*0030*/ 	.string	"Cuda compilation tools, release 13.0, V13.0.88"
        /*0030*/ 	.string	"Build cuda_13.0.r13.0/compiler.36424714_0"
        /*0030*/ 	.string	"-arch sm_100 -m 64 "



//--------------------- .note.nv.cuinfo           --------------------------
	.section	.note.nv.cuinfo,"",@"SHT_NOTE"
	.sectionflags	@"SHF_NOTE_NV_CUINFO"
        /*0018*/ 	.short	0x0002
        /*001a*/ 	.short	0x0064
        /*001c*/ 	.short	0x0082
	.zero		2


//--------------------- .nv.info                  --------------------------
	.section	.nv.info,"",@"SHT_CUDA_INFO"
	.align	4


	//----- nvinfo : EIATTR_REGCOUNT
	.align		4
        /*0000*/ 	.byte	0x04, 0x2f
        /*0002*/ 	.short	(.L_1 - .L_0)
	.align		4
.L_0:
        /*0004*/ 	.word	index@(_Z8MyKernelPy)
        /*0008*/ 	.word	0x0000000a


	//----- nvinfo : EIATTR_FRAME_SIZE
	.align		4
.L_1:
        /*000c*/ 	.byte	0x04, 0x11
        /*000e*/ 	.short	(.L_3 - .L_2)
	.align		4
.L_2:
        /*0010*/ 	.word	index@(_Z8MyKernelPy)
        /*0014*/ 	.word	0x00000000


	//----- nvinfo : EIATTR_MIN_STACK_SIZE
	.align		4
.L_3:
        /*0018*/ 	.byte	0x04, 0x12
        /*001a*/ 	.short	(.L_5 - .L_4)
	.align		4
.L_4:
        /*001c*/ 	.word	index@(_Z8MyKernelPy)
        /*0020*/ 	.word	0x00000000
.L_5:


//--------------------- .nv.compat                --------------------------
	.section	.nv.compat,"",@"SHT_CUDA_COMPAT_INFO"
	.align	4
        /*0000*/ 	.byte	0x02, 0x09, 0x00, 0x00, 0x02, 0x02, 0x01, 0x00, 0x02, 0x05, 0x05, 0x00, 0x03, 0x07, 0x01, 0x01
        /*0010*/ 	.byte	0x02, 0x03, 0x00, 0x00, 0x02, 0x06, 0x01, 0x00, 0x04, 0x0b, 0x08, 0x00, 0x09, 0x00, 0x00, 0x00
        /*0020*/ 	.byte	0x00, 0x00, 0x00, 0x00


//--------------------- .nv.info._Z8MyKernelPy    --------------------------
	.section	.nv.info._Z8MyKernelPy,"",@"SHT_CUDA_INFO"
	.sectionflags	@""
	.align	4


	//----- nvinfo : EIATTR_CUDA_API_VERSION
	.align		4
        /*0000*/ 	.byte	0x04, 0x37
        /*0002*/ 	.short	(.L_7 - .L_6)
.L_6:
        /*0004*/ 	.word	0x00000082


	//----- nvinfo : EIATTR_KPARAM_INFO
	.align		4
.L_7:
        /*0008*/ 	.byte	0x04, 0x17
        /*000a*/ 	.short	(.L_9 - .L_8)
.L_8:
        /*000c*/ 	.word	0x00000000
        /*0010*/ 	.short	0x0000
        /*0012*/ 	.short	0x0000
        /*0014*/ 	.byte	0x00, 0xf5, 0x21, 0x00


	//----- nvinfo : EIATTR_SPARSE_MMA_MASK
	.align		4
.L_9:
        /*0018*/ 	.byte	0x03, 0x50
        /*001a*/ 	.short	0x0000


	//----- nvinfo : EIATTR_MAXREG_COUNT
	.align		4
        /*001c*/ 	.byte	0x03, 0x1b
        /*001e*/ 	.short	0x00ff


	//----- nvinfo : EIATTR_MERCURY_ISA_VERSION
	.align		4
        /*0020*/ 	.byte	0x03, 0x5f
        /*0022*/ 	.short	0x0101


	//----- nvinfo : EIATTR_VRC_CTA_INIT_COUNT
	.align		4
        /*0024*/ 	.byte	0x02, 0x4a
	.zero		1
	.zero		1


	//----- nvinfo : EIATTR_EXIT_INSTR_OFFSETS
	.align		4
        /*0028*/ 	.byte	0x04, 0x1c
        /*002a*/ 	.short	(.L_11 - .L_10)


	//   ....[0]....
.L_10:
        /*002c*/ 	.word	0x00000110


	//----- nvinfo : EIATTR_CBANK_PARAM_SIZE
	.align		4
.L_11:
        /*0030*/ 	.byte	0x03, 0x19
        /*0032*/ 	.short	0x0008


	//----- nvinfo : EIATTR_PARAM_CBANK
	.align		4
        /*0034*/ 	.byte	0x04, 0x0a
        /*0036*/ 	.short	(.L_13 - .L_12)
	.align		4
.L_12:
        /*0038*/ 	.word	index@(.nv.constant0._Z8MyKernelPy)
        /*003c*/ 	.short	0x0380
        /*003e*/ 	.short	0x0008


	//----- nvinfo : EIATTR_SW_WAR
	.align		4
.L_13:
        /*0040*/ 	.byte	0x04, 0x36
        /*0042*/ 	.short	(.L_15 - .L_14)
.L_14:
        /*0044*/ 	.word	0x00000008
.L_15:


//--------------------- .nv.callgraph             --------------------------
	.section	.nv.callgraph,"",@"SHT_CUDA_CALLGRAPH"
	.align	4
	.sectionentsize	8
	.align		4
        /*0000*/ 	.word	0x00000000
	.align		4
        /*0004*/ 	.word	0xffffffff
	.align		4
        /*0008*/ 	.word	0x00000000
	.align		4
        /*000c*/ 	.word	0xfffffffe
	.align		4
        /*0010*/ 	.word	0x00000000
	.align		4
        /*0014*/ 	.word	0xfffffffd
	.align		4
        /*0018*/ 	.word	0x00000000
	.align		4
        /*001c*/ 	.word	0xfffffffc


//--------------------- .text._Z8MyKernelPy       --------------------------
	.section	.text._Z8MyKernelPy,"ax",@progbits
	.align	128
        .global         _Z8MyKernelPy
        .type           _Z8MyKernelPy,@function
        .size           _Z8MyKernelPy,(.L_x_1 - _Z8MyKernelPy)
        .other          _Z8MyKernelPy,@"STO_CUDA_ENTRY STV_DEFAULT"
_Z8MyKernelPy:
.text._Z8MyKernelPy:
[----:B------:R-:W-:Y:S01]  /*0000*/  LDC R1, c[0x0][0x37c] ;  /* 0x0000df00ff017b82 */ /* 0x000fe20000000800 */
[----:B------:R-:W0:Y:S01]  /*0010*/  LDCU.64 UR6, c[0x0][0x358] ;  /* 0x00006b00ff0677ac */ /* 0x000e220008000a00 */
[----:B------:R-:W-:Y:S01]  /*0020*/  NOP ;  /* 0x0000000000007918 */ /* 0x000fe20000000000 */
[----:B------:R-:W-:Y:S01]  /*0030*/  CS2R R4, SR_CLOCKLO ;  /* 0x0000000000047805 */ /* 0x000fe20000015000 */
[----:B------:R-:W1:Y:S04]  /*0040*/  S2R R0, SR_TID.X ;  /* 0x0000000000007919 */ /* 0x000e680000002100 */
[----:B------:R-:W2:Y:S01]  /*0050*/  S2UR UR5, SR_CgaCtaId ;  /* 0x00000000000579c3 */ /* 0x000ea20000008800 */
[----:B------:R-:W-:Y:S02]  /*0060*/  UMOV UR4, 0x400 ;  /* 0x0000040000047882 */ /* 0x000fe40000000000 */
[----:B--2---:R-:W-:-:S06]  /*0070*/  ULEA UR4, UR5, UR4, 0x18 ;  /* 0x0000000405047291 */ /* 0x004fcc000f8ec0ff */
[----:B-1----:R-:W-:-:S05]  /*0080*/  LEA R0, R0, UR4, 0x2 ;  /* 0x0000000400007c11 */ /* 0x002fca000f8e10ff */
[----:B------:R-:W1:Y:S02]  /*0090*/  LDS R2, [R0] ;  /* 0x0000000000027984 */ /* 0x000e640000000800 */
[----:B-1----:R-:W-:-:S05]  /*00a0*/  FADD R3, R2, 1 ;  /* 0x3f80000002037421 */ /* 0x002fca0000000000 */
[----:B------:R1:W-:Y:S01]  /*00b0*/  STS [R0], R3 ;  /* 0x0000000300007388 */ /* 0x0003e20000000800 */
[----:B------:R-:W-:Y:S01]  /*00c0*/  CS2R R6, SR_CLOCKLO ;  /* 0x0000000000067805 */ /* 0x000fe20000015000 */
[----:B-1----:R-:W0:Y:S05]  /*00d0*/  LDC.64 R2, c[0x0][0x380] ;  /* 0x0000e000ff027b82 */ /* 0x002e2a0000000a00 */
[----:B------:R-:W-:-:S05]  /*00e0*/  IADD3 R4, P0, PT, -R4, R6, RZ ;  /* 0x0000000604047210 */ /* 0x000fca0007f1e1ff */
[----:B------:R-:W-:-:S05]  /*00f0*/  IMAD.X R5, R7, 0x1, ~R5, P0 ;  /* 0x0000000107057824 */ /* 0x000fca00000e0e05 */
[----:B0-----:R-:W-:Y:S01]  /*0100*/  STG.E.64 desc[UR6][R2.64], R4 ;  /* 0x0000000402007986 */ /* 0x001fe2000c101b06 */
[----:B------:R-:W-:Y:S05]  /*0110*/  EXIT ;  /* 0x000000000000794d */ /* 0x000fea0003800000 */
.L_x_0:
[----:B------:R-:W-:-:S00]  /*0120*/  BRA `(.L_x_0) ;  /* 0xfffffffc00fc7947 */ /* 0x000fc0000383ffff */
[----:B------:R-:W-:-:S00]  /*0130*/  NOP ;  /* 0x0000000000007918 */ /* 0x000fc00000000000 */
        /* <DEDUP_REMOVED lines=12> */
.L_x_1:


//--------------------- .nv.shared._Z8MyKernelPy  --------------------------
	.section	.nv.shared._Z8MyKernelPy,"aw",@nobits
	.sectionflags	@""
	.align	4
.nv.shared._Z8MyKernelPy:
	.zero		5120


//--------------------- .nv.shared.reserved.0     --------------------------
	.section	.nv.shared.reserved.0,"aw",@nobits
	.weak		__nv_reservedSMEM_offset_0_alias
	.size		__nv_reservedSMEM_offset_0_alias, 0, 64
	.other		__nv_reservedSMEM_offset_0_alias,@"STO_CUDA_RESERVED_SHARED STV_DEFAULT"
__nv_reservedSMEM_offset_0_alias:
	.zero		0
	.zero		64


//--------------------- .nv.constant0._Z8MyKernelPy --------------------------
	.section	.nv.constant0._Z8MyKernelPy,"a",@progbits
	.sectionflags	@""
	.align	4
.nv.constant0._Z8MyKernelPy:
	.zero		904


//--------------------- SYMBOLS --------------------------

	.type		.nv.reservedSmem.offset0,@object
	.size		.nv.reservedSmem.offset0,0x4
	.type		.nv.reservedSmem.cap,@object
	.size		.nv.reservedSmem.cap,0x4
